	.headerflags	@"EF_CUDA_TEXMODE_UNIFIED EF_CUDA_64BIT_ADDRESS EF_CUDA_ACCELERATORS EF_CUDA_SM90 EF_CUDA_VIRTUAL_SM(EF_CUDA_SM90)"
	.elftype	@"ET_EXEC"


//--------------------- .nv.info                  --------------------------
	.section	.nv.info,"",@"SHT_CUDA_INFO"
	.align	4


	//----- nvinfo : EIATTR_REGCOUNT
	.align		4
        /*0000*/ 	.byte	0x04, 0x2f
        /*0002*/ 	.short	(.L_1 - .L_0)
	.align		4
.L_0:
        /*0004*/ 	.word	index@(triton_poi_fused_convolution_relu_12)
        /*0008*/ 	.word	0x0000000c


	//----- nvinfo : EIATTR_MIN_STACK_SIZE
	.align		4
.L_1:
        /*000c*/ 	.byte	0x04, 0x12
        /*000e*/ 	.short	(.L_3 - .L_2)
	.align		4
.L_2:
        /*0010*/ 	.word	index@(triton_poi_fused_convolution_relu_12)
        /*0014*/ 	.word	0x00000000


	//----- nvinfo : EIATTR_FRAME_SIZE
	.align		4
.L_3:
        /*0018*/ 	.byte	0x04, 0x11
        /*001a*/ 	.short	(.L_5 - .L_4)
	.align		4
.L_4:
        /*001c*/ 	.word	index@(triton_poi_fused_convolution_relu_12)
        /*0020*/ 	.word	0x00000000


	//----- nvinfo : EIATTR_MIN_STACK_SIZE
	.align		4
.L_5:
        /*0024*/ 	.byte	0x04, 0x12
        /*0026*/ 	.short	(.L_7 - .L_6)
	.align		4
.L_6:
        /*0028*/ 	.word	index@(triton_poi_fused_convolution_relu_12)
        /*002c*/ 	.word	0x00000000
.L_7:


//--------------------- .nv.info.triton_poi_fused_convolution_relu_12 --------------------------
	.section	.nv.info.triton_poi_fused_convolution_relu_12,"",@"SHT_CUDA_INFO"
	.sectionflags	@""
	.align	4


	//----- nvinfo : EIATTR_CUDA_API_VERSION
	.align		4
        /*0000*/ 	.byte	0x04, 0x37
        /*0002*/ 	.short	(.L_9 - .L_8)
.L_8:
        /*0004*/ 	.word	0x0000007c


	//----- nvinfo : EIATTR_KPARAM_INFO
	.align		4
.L_9:
        /*0008*/ 	.byte	0x04, 0x17
        /*000a*/ 	.short	(.L_11 - .L_10)
.L_10:
        /*000c*/ 	.word	0x00000000
        /*0010*/ 	.short	0x0002
        /*0012*/ 	.short	0x0010
        /*0014*/ 	.byte	0x00, 0xf0, 0x11, 0x00


	//----- nvinfo : EIATTR_KPARAM_INFO
	.align		4
.L_11:
        /*0018*/ 	.byte	0x04, 0x17
        /*001a*/ 	.short	(.L_13 - .L_12)
.L_12:
        /*001c*/ 	.word	0x00000000
        /*0020*/ 	.short	0x0001
        /*0022*/ 	.short	0x0008
        /*0024*/ 	.byte	0x00, 0xf4, 0x21, 0x00


	//----- nvinfo : EIATTR_KPARAM_INFO
	.align		4
.L_13:
        /*0028*/ 	.byte	0x04, 0x17
        /*002a*/ 	.short	(.L_15 - .L_14)
.L_14:
        /*002c*/ 	.word	0x00000000
        /*0030*/ 	.short	0x0000
        /*0032*/ 	.short	0x0000
        /*0034*/ 	.byte	0x00, 0xf4, 0x21, 0x00


	//----- nvinfo : EIATTR_SPARSE_MMA_MASK
	.align		4
.L_15:
        /*0038*/ 	.byte	0x03, 0x50
        /*003a*/ 	.short	0x0000


	//----- nvinfo : EIATTR_MAXREG_COUNT
	.align		4
        /*003c*/ 	.byte	0x03, 0x1b
        /*003e*/ 	.short	0x00ff


	//----- nvinfo : EIATTR_EXIT_INSTR_OFFSETS
	.align		4
        /*0040*/ 	.byte	0x04, 0x1c
        /*0042*/ 	.short	(.L_17 - .L_16)


	//   ....[0]....
.L_16:
        /*0044*/ 	.word	0x000001b0


	//----- nvinfo : EIATTR_REQNTID
	.align		4
.L_17:
        /*0048*/ 	.byte	0x04, 0x10
        /*004a*/ 	.short	(.L_19 - .L_18)
.L_18:
        /*004c*/ 	.word	0x00000080
        /*0050*/ 	.word	0x00000001
        /*0054*/ 	.word	0x00000001


	//----- nvinfo : EIATTR_CBANK_PARAM_SIZE
	.align		4
.L_19:
        /*0058*/ 	.byte	0x03, 0x19
        /*005a*/ 	.short	0x0014


	//----- nvinfo : EIATTR_PARAM_CBANK
	.align		4
        /*005c*/ 	.byte	0x04, 0x0a
        /*005e*/ 	.short	(.L_21 - .L_20)
	.align		4
.L_20:
        /*0060*/ 	.word	index@(.nv.constant0.triton_poi_fused_convolution_relu_12)
        /*0064*/ 	.short	0x0210
        /*0066*/ 	.short	0x0014


	//----- nvinfo : EIATTR_SW_WAR
	.align		4
.L_21:
        /*0068*/ 	.byte	0x04, 0x36
        /*006a*/ 	.short	(.L_23 - .L_22)
.L_22:
        /*006c*/ 	.word	0x00000008
.L_23:


//--------------------- .nv.callgraph             --------------------------
	.section	.nv.callgraph,"",@"SHT_CUDA_CALLGRAPH"
	.align	4
	.sectionentsize	8
	.align		4
        /*0000*/ 	.word	0x00000000
	.align		4
        /*0004*/ 	.word	0xffffffff
	.align		4
        /*0008*/ 	.word	0x00000000
	.align		4
        /*000c*/ 	.word	0xfffffffe
	.align		4
        /*0010*/ 	.word	0x00000000
	.align		4
        /*0014*/ 	.word	0xfffffffd
	.align		4
        /*0018*/ 	.word	0x00000000
	.align		4
        /*001c*/ 	.word	0xfffffffc


//--------------------- .text.triton_poi_fused_convolution_relu_12 --------------------------
	.section	.text.triton_poi_fused_convolution_relu_12,"ax",@progbits
	.align	128
        .global         triton_poi_fused_convolution_relu_12
        .type           triton_poi_fused_convolution_relu_12,@function
        .size           triton_poi_fused_convolution_relu_12,(.L_x_1 - triton_poi_fused_convolution_relu_12)
        .other          triton_poi_fused_convolution_relu_12,@"STO_CUDA_ENTRY STV_DEFAULT"
triton_poi_fused_convolution_relu_12:
.text.triton_poi_fused_convolution_relu_12:
[----:B------:R-:W-:Y:S01]  /*0000*/  LDC R1, c[0x0][0x28] ;  /* 0x00000a00ff017b82 */ /* 0x000fe20000000800 */
[----:B------:R-:W1:Y:S07]  /*0010*/  S2R R0, SR_TID.X ;  /* 0x0000000000007919 */ /* 0x000e6e0000002100 */
[----:B------:R-:W2:Y:S01]  /*0020*/  LDC.64 R4, c[0x0][0x218] ;  /* 0x00008600ff047b82 */ /* 0x000ea20000000a00 */
[----:B------:R-:W-:Y:S01]  /*0030*/  ULDC.64 UR4, c[0x0][0x208] ;  /* 0x0000820000047ab9 */ /* 0x000fe20000000a00 */
[----:B------:R-:W3:Y:S06]  /*0040*/  S2R R7, SR_CTAID.X ;  /* 0x0000000000077919 */ /* 0x000eec0000002500 */
[----:B------:R-:W4:Y:S01]  /*0050*/  LDC.64 R2, c[0x0][0x210] ;  /* 0x00008400ff027b82 */ /* 0x000f220000000a00 */
[----:B-1----:R-:W-:Y:S01]  /*0060*/  IMAD.SHL.U32 R0, R0, 0x2, RZ ;  /* 0x0000000200007824 */ /* 0x002fe200078e00ff */
[----:B---3--:R-:W-:-:S04]  /*0070*/  SHF.R.S32.HI R6, RZ, 0x17, R7 ;  /* 0x00000017ff067819 */ /* 0x008fc80000011407 */
[----:B------:R-:W-:Y:S02]  /*0080*/  LOP3.LUT R0, R0, 0xfe, RZ, 0xc0, !PT ;  /* 0x000000fe00007812 */ /* 0x000fe400078ec0ff */
[----:B------:R-:W-:-:S03]  /*0090*/  SGXT R6, R6, 0x1 ;  /* 0x000000010606781a */ /* 0x000fc60000000200 */
[----:B------:R-:W-:-:S04]  /*00a0*/  IMAD R7, R7, 0x100, R0 ;  /* 0x0000010007077824 */ /* 0x000fc800078e0200 */
[----:B----4-:R-:W-:Y:S01]  /*00b0*/  IMAD.WIDE R2, R7, 0x4, R2 ;  /* 0x0000000407027825 */ /* 0x010fe200078e0202 */
[----:B------:R-:W-:-:S04]  /*00c0*/  LEA.HI R6, R6, R7, RZ, 0x6 ;  /* 0x0000000706067211 */ /* 0x000fc800078f30ff */
[----:B------:R-:W-:-:S04]  /*00d0*/  SHF.R.S32.HI R6, RZ, 0x6, R6 ;  /* 0x00000006ff067819 */ /* 0x000fc80000011406 */
[----:B------:R-:W-:-:S04]  /*00e0*/  LEA.HI R0, R6, R6, RZ, 0x7 ;  /* 0x0000000606007211 */ /* 0x000fc800078f38ff */
[----:B------:R-:W-:-:S05]  /*00f0*/  LOP3.LUT R9, R0, 0xffffff80, RZ, 0xc0, !PT ;  /* 0xffffff8000097812 */ /* 0x000fca00078ec0ff */
[----:B------:R-:W-:Y:S02]  /*0100*/  IMAD.IADD R9, R6, 0x1, -R9 ;  /* 0x0000000106097824 */ /* 0x000fe400078e0a09 */
[----:B------:R-:W3:Y:S02]  /*0110*/  LDG.E.64 R6, desc[UR4][R2.64] ;  /* 0x0000000402067981 */ /* 0x000ee4000c1e1b00 */
[----:B--2---:R-:W-:-:S06]  /*0120*/  IMAD.WIDE R4, R9, 0x4, R4 ;  /* 0x0000000409047825 */ /* 0x004fcc00078e0204 */
[----:B------:R-:W3:Y:S02]  /*0130*/  LDG.E.EL R4, desc[UR4][R4.64] ;  /* 0x0000000404047981 */ /* 0x000ee4000c2e1900 */
[CC--:B---3--:R-:W-:Y:S01]  /*0140*/  FSETP.GEU.AND P0, PT, R6.reuse, -R4.reuse, PT ;  /* 0x800000040600720b */ /* 0x0c8fe20003f0e000 */
[--C-:B------:R-:W-:Y:S01]  /*0150*/  FADD R6, R6, R4.reuse ;  /* 0x0000000406067221 */ /* 0x100fe20000000000 */
[C---:B------:R-:W-:Y:S01]  /*0160*/  FADD R0, R7.reuse, R4 ;  /* 0x0000000407007221 */ /* 0x040fe20000000000 */
[----:B------:R-:W-:-:S03]  /*0170*/  FSETP.GEU.AND P1, PT, R7, -R4, PT ;  /* 0x800000040700720b */ /* 0x000fc60003f2e000 */
[----:B------:R-:W-:Y:S02]  /*0180*/  FSEL R6, R6, RZ, P0 ;  /* 0x000000ff06067208 */ /* 0x000fe40000000000 */
[----:B------:R-:W-:-:S05]  /*0190*/  FSEL R7, R0, RZ, P1 ;  /* 0x000000ff00077208 */ /* 0x000fca0000800000 */
[----:B------:R-:W-:Y:S01]  /*01a0*/  STG.E.64 desc[UR4][R2.64], R6 ;  /* 0x0000000602007986 */ /* 0x000fe2000c101b04 */
[----:B------:R-:W-:Y:S05]  /*01b0*/  EXIT ;  /* 0x000000000000794d */ /* 0x000fea0003800000 */
.L_x_0:
[----:B------:R-:W-:-:S00]  /*01c0*/  BRA `(.L_x_0) ;  /* 0xfffffffc00fc7947 */ /* 0x000fc0000383ffff */
[----:B------:R-:W-:-:S00]  /*01d0*/  NOP ;  /* 0x0000000000007918 */ /* 0x000fc00000000000 */
        /* <DEDUP_REMOVED lines=10> */
.L_x_1:


//--------------------- .nv.constant0.triton_poi_fused_convolution_relu_12 --------------------------
	.section	.nv.constant0.triton_poi_fused_convolution_relu_12,"a",@progbits
	.sectionflags	@""
	.align	4
.nv.constant0.triton_poi_fused_convolution_relu_12:
	.zero		548
